//
// Generated by NVIDIA NVVM Compiler
//
// Compiler Build ID: CL-36424714
// Cuda compilation tools, release 13.0, V13.0.88
// Based on NVVM 20.0.0
//

.version 9.0
.target sm_100
.address_size 64

	// .globl	_Z11tiled1DconvPiS_S_i
.extern .func  (.param .b32 func_retval0) vprintf
(
	.param .b64 vprintf_param_0,
	.param .b64 vprintf_param_1
)
;
// _ZZ11tiled1DconvPiS_S_iE2Ns has been demoted
.global .align 1 .b8 $str[9] = {37, 100, 32, 45, 32, 37, 100, 10};

.visible .entry _Z11tiled1DconvPiS_S_i(
	.param .u64 .ptr .align 1 _Z11tiled1DconvPiS_S_i_param_0,
	.param .u64 .ptr .align 1 _Z11tiled1DconvPiS_S_i_param_1,
	.param .u64 .ptr .align 1 _Z11tiled1DconvPiS_S_i_param_2,
	.param .u32 _Z11tiled1DconvPiS_S_i_param_3
)
{
	.local .align 8 .b8 	__local_depot0[8];
	.reg .b64 	%SP;
	.reg .b64 	%SPL;
	.reg .pred 	%p<5>;
	.reg .b32 	%r<61>;
	.reg .b64 	%rd<19>;
	// demoted variable
	.shared .align 4 .b8 _ZZ11tiled1DconvPiS_S_iE2Ns[32];
	mov.u64 	%SPL, __local_depot0;
	cvta.local.u64 	%SP, %SPL;
	ld.param.u64 	%rd4, [_Z11tiled1DconvPiS_S_i_param_0];
	ld.param.u64 	%rd2, [_Z11tiled1DconvPiS_S_i_param_1];
	ld.param.u64 	%rd3, [_Z11tiled1DconvPiS_S_i_param_2];
	ld.param.u32 	%r10, [_Z11tiled1DconvPiS_S_i_param_3];
	cvta.to.global.u64 	%rd1, %rd4;
	mov.u32 	%r11, %ctaid.x;
	mov.u32 	%r12, %ntid.x;
	mov.u32 	%r1, %tid.x;
	mad.lo.s32 	%r2, %r11, %r12, %r1;
	shl.b32 	%r13, %r11, 2;
	add.s32 	%r14, %r13, %r1;
	add.s32 	%r3, %r14, -4;
	setp.lt.u32 	%p1, %r1, 2;
	shl.b32 	%r15, %r1, 2;
	mov.u32 	%r16, _ZZ11tiled1DconvPiS_S_iE2Ns;
	add.s32 	%r4, %r16, %r15;
	@%p1 bra 	$L__BB0_4;
	setp.lt.s32 	%p2, %r3, 0;
	mov.b32 	%r59, 0;
	@%p2 bra 	$L__BB0_3;
	mul.wide.u32 	%rd5, %r3, 4;
	add.s64 	%rd6, %rd1, %rd5;
	ld.global.u32 	%r59, [%rd6];
$L__BB0_3:
	st.shared.u32 	[%r4+-8], %r59;
$L__BB0_4:
	mul.wide.s32 	%rd7, %r2, 4;
	add.s64 	%rd8, %rd1, %rd7;
	ld.global.u32 	%r18, [%rd8];
	st.shared.u32 	[%r4+8], %r18;
	add.s32 	%r7, %r3, 8;
	setp.gt.u32 	%p3, %r1, 1;
	@%p3 bra 	$L__BB0_8;
	setp.gt.s32 	%p4, %r7, %r10;
	mov.b32 	%r60, 0;
	@%p4 bra 	$L__BB0_7;
	mul.wide.u32 	%rd9, %r7, 4;
	add.s64 	%rd10, %rd1, %rd9;
	ld.global.u32 	%r60, [%rd10];
$L__BB0_7:
	st.shared.u32 	[%r4+24], %r60;
$L__BB0_8:
	add.u64 	%rd11, %SP, 0;
	add.u64 	%rd12, %SPL, 0;
	ld.shared.u32 	%r20, [_ZZ11tiled1DconvPiS_S_iE2Ns];
	st.local.v2.u32 	[%rd12], {%r2, %r20};
	mov.u64 	%rd13, $str;
	cvta.global.u64 	%rd14, %rd13;
	{ // callseq 0, 0
	.param .b64 param0;
	st.param.b64 	[param0], %rd14;
	.param .b64 param1;
	st.param.b64 	[param1], %rd11;
	.param .b32 retval0;
	call.uni (retval0), 
	vprintf, 
	(
	param0, 
	param1
	);
	ld.param.b32 	%r21, [retval0];
	} // callseq 0
	ld.shared.u32 	%r23, [_ZZ11tiled1DconvPiS_S_iE2Ns+4];
	st.local.v2.u32 	[%rd12], {%r2, %r23};
	{ // callseq 1, 0
	.param .b64 param0;
	st.param.b64 	[param0], %rd14;
	.param .b64 param1;
	st.param.b64 	[param1], %rd11;
	.param .b32 retval0;
	call.uni (retval0), 
	vprintf, 
	(
	param0, 
	param1
	);
	ld.param.b32 	%r24, [retval0];
	} // callseq 1
	ld.shared.u32 	%r26, [_ZZ11tiled1DconvPiS_S_iE2Ns+8];
	st.local.v2.u32 	[%rd12], {%r2, %r26};
	{ // callseq 2, 0
	.param .b64 param0;
	st.param.b64 	[param0], %rd14;
	.param .b64 param1;
	st.param.b64 	[param1], %rd11;
	.param .b32 retval0;
	call.uni (retval0), 
	vprintf, 
	(
	param0, 
	param1
	);
	ld.param.b32 	%r27, [retval0];
	} // callseq 2
	ld.shared.u32 	%r29, [_ZZ11tiled1DconvPiS_S_iE2Ns+12];
	st.local.v2.u32 	[%rd12], {%r2, %r29};
	{ // callseq 3, 0
	.param .b64 param0;
	st.param.b64 	[param0], %rd14;
	.param .b64 param1;
	st.param.b64 	[param1], %rd11;
	.param .b32 retval0;
	call.uni (retval0), 
	vprintf, 
	(
	param0, 
	param1
	);
	ld.param.b32 	%r30, [retval0];
	} // callseq 3
	ld.shared.u32 	%r32, [_ZZ11tiled1DconvPiS_S_iE2Ns+16];
	st.local.v2.u32 	[%rd12], {%r2, %r32};
	{ // callseq 4, 0
	.param .b64 param0;
	st.param.b64 	[param0], %rd14;
	.param .b64 param1;
	st.param.b64 	[param1], %rd11;
	.param .b32 retval0;
	call.uni (retval0), 
	vprintf, 
	(
	param0, 
	param1
	);
	ld.param.b32 	%r33, [retval0];
	} // callseq 4
	ld.shared.u32 	%r35, [_ZZ11tiled1DconvPiS_S_iE2Ns+20];
	st.local.v2.u32 	[%rd12], {%r2, %r35};
	{ // callseq 5, 0
	.param .b64 param0;
	st.param.b64 	[param0], %rd14;
	.param .b64 param1;
	st.param.b64 	[param1], %rd11;
	.param .b32 retval0;
	call.uni (retval0), 
	vprintf, 
	(
	param0, 
	param1
	);
	ld.param.b32 	%r36, [retval0];
	} // callseq 5
	ld.shared.u32 	%r38, [_ZZ11tiled1DconvPiS_S_iE2Ns+24];
	st.local.v2.u32 	[%rd12], {%r2, %r38};
	{ // callseq 6, 0
	.param .b64 param0;
	st.param.b64 	[param0], %rd14;
	.param .b64 param1;
	st.param.b64 	[param1], %rd11;
	.param .b32 retval0;
	call.uni (retval0), 
	vprintf, 
	(
	param0, 
	param1
	);
	ld.param.b32 	%r39, [retval0];
	} // callseq 6
	ld.shared.u32 	%r41, [_ZZ11tiled1DconvPiS_S_iE2Ns+28];
	st.local.v2.u32 	[%rd12], {%r2, %r41};
	{ // callseq 7, 0
	.param .b64 param0;
	st.param.b64 	[param0], %rd14;
	.param .b64 param1;
	st.param.b64 	[param1], %rd11;
	.param .b32 retval0;
	call.uni (retval0), 
	vprintf, 
	(
	param0, 
	param1
	);
	ld.param.b32 	%r42, [retval0];
	} // callseq 7
	bar.sync 	0;
	cvta.to.global.u64 	%rd15, %rd2;
	ld.shared.u32 	%r44, [%r4];
	ld.global.u32 	%r45, [%rd15];
	mul.lo.s32 	%r46, %r45, %r44;
	ld.shared.u32 	%r47, [%r4+4];
	ld.global.u32 	%r48, [%rd15+4];
	mad.lo.s32 	%r49, %r48, %r47, %r46;
	ld.shared.u32 	%r50, [%r4+8];
	ld.global.u32 	%r51, [%rd15+8];
	mad.lo.s32 	%r52, %r51, %r50, %r49;
	ld.shared.u32 	%r53, [%r4+12];
	ld.global.u32 	%r54, [%rd15+12];
	mad.lo.s32 	%r55, %r54, %r53, %r52;
	ld.shared.u32 	%r56, [%r4+16];
	ld.global.u32 	%r57, [%rd15+16];
	mad.lo.s32 	%r58, %r57, %r56, %r55;
	cvta.to.global.u64 	%rd16, %rd3;
	add.s64 	%rd18, %rd16, %rd7;
	st.global.u32 	[%rd18], %r58;
	ret;

}


// ===== COMPILED SASS (sm_100) =====

	.target	sm_100

	.elftype	@"ET_EXEC"


//--------------------- .note.nv.tkinfo           --------------------------
	.section	.note.nv.tkinfo,"",@"SHT_NOTE"
	.sectionflags	@"SHF_NOTE_NV_TKINFO"
	.tkinfo
        /*0018*/ 	.word	0x00000002
        /*0030*/ 	.string	""
        /*0030*/ 	.string	"ptxas"
        /*0030*/ 	.string	"Cuda compilation tools, release 13.0, V13.0.88"
        /*0030*/ 	.string	"Build cuda_13.0.r13.0/compiler.36424714_0"
        /*0030*/ 	.string	"-arch sm_100 -m 64 "



//--------------------- .note.nv.cuinfo           --------------------------
	.section	.note.nv.cuinfo,"",@"SHT_NOTE"
	.sectionflags	@"SHF_NOTE_NV_CUINFO"
        /*0018*/ 	.short	0x0002
        /*001a*/ 	.short	0x0064
        /*001c*/ 	.short	0x0082
	.zero		2


//--------------------- .nv.info                  --------------------------
	.section	.nv.info,"",@"SHT_CUDA_INFO"
	.align	4


	//----- nvinfo : EIATTR_REGCOUNT
	.align		4
        /*0000*/ 	.byte	0x04, 0x2f
        /*0002*/ 	.short	(.L_2 - .L_1)
	.align		4
.L_1:
        /*0004*/ 	.word	index@(_Z11tiled1DconvPiS_S_i)
        /*0008*/ 	.word	0x00000018


	//----- nvinfo : EIATTR_FRAME_SIZE
	.align		4
.L_2:
        /*000c*/ 	.byte	0x04, 0x11
        /*000e*/ 	.short	(.L_4 - .L_3)
	.align		4
.L_3:
        /*0010*/ 	.word	index@(_Z11tiled1DconvPiS_S_i)
        /*0014*/ 	.word	0x00000008


	//----- nvinfo : EIATTR_MIN_STACK_SIZE
	.align		4
.L_4:
        /*0018*/ 	.byte	0x04, 0x12
        /*001a*/ 	.short	(.L_6 - .L_5)
	.align		4
.L_5:
        /*001c*/ 	.word	index@(_Z11tiled1DconvPiS_S_i)
        /*0020*/ 	.word	0x00000008
.L_6:


//--------------------- .nv.compat                --------------------------
	.section	.nv.compat,"",@"SHT_CUDA_COMPAT_INFO"
	.align	4
        /*0000*/ 	.byte	0x02, 0x09, 0x00, 0x00, 0x02, 0x02, 0x01, 0x00, 0x02, 0x05, 0x05, 0x00, 0x03, 0x07, 0x01, 0x01
        /*0010*/ 	.byte	0x02, 0x03, 0x00, 0x00, 0x02, 0x06, 0x01, 0x00, 0x04, 0x0b, 0x08, 0x00, 0x09, 0x00, 0x00, 0x00
        /*0020*/ 	.byte	0x00, 0x00, 0x00, 0x00


//--------------------- .nv.info._Z11tiled1DconvPiS_S_i --------------------------
	.section	.nv.info._Z11tiled1DconvPiS_S_i,"",@"SHT_CUDA_INFO"
	.sectionflags	@""
	.align	4


	//----- nvinfo : EIATTR_CUDA_API_VERSION
	.align		4
        /*0000*/ 	.byte	0x04, 0x37
        /*0002*/ 	.short	(.L_8 - .L_7)
.L_7:
        /*0004*/ 	.word	0x00000082


	//----- nvinfo : EIATTR_KPARAM_INFO
	.align		4
.L_8:
        /*0008*/ 	.byte	0x04, 0x17
        /*000a*/ 	.short	(.L_10 - .L_9)
.L_9:
        /*000c*/ 	.word	0x00000000
        /*0010*/ 	.short	0x0003
        /*0012*/ 	.short	0x0018
        /*0014*/ 	.byte	0x00, 0xf0, 0x11, 0x00


	//----- nvinfo : EIATTR_KPARAM_INFO
	.align		4
.L_10:
        /*0018*/ 	.byte	0x04, 0x17
        /*001a*/ 	.short	(.L_12 - .L_11)
.L_11:
        /*001c*/ 	.word	0x00000000
        /*0020*/ 	.short	0x0002
        /*0022*/ 	.short	0x0010
        /*0024*/ 	.byte	0x00, 0xf5, 0x21, 0x00


	//----- nvinfo : EIATTR_KPARAM_INFO
	.align		4
.L_12:
        /*0028*/ 	.byte	0x04, 0x17
        /*002a*/ 	.short	(.L_14 - .L_13)
.L_13:
        /*002c*/ 	.word	0x00000000
        /*0030*/ 	.short	0x0001
        /*0032*/ 	.short	0x0008
        /*0034*/ 	.byte	0x00, 0xf5, 0x21, 0x00


	//----- nvinfo : EIATTR_KPARAM_INFO
	.align		4
.L_14:
        /*0038*/ 	.byte	0x04, 0x17
        /*003a*/ 	.short	(.L_16 - .L_15)
.L_15:
        /*003c*/ 	.word	0x00000000
        /*0040*/ 	.short	0x0000
        /*0042*/ 	.short	0x0000
        /*0044*/ 	.byte	0x00, 0xf5, 0x21, 0x00


	//----- nvinfo : EIATTR_SPARSE_MMA_MASK
	.align		4
.L_16:
        /*0048*/ 	.byte	0x03, 0x50
        /*004a*/ 	.short	0x0000


	//----- nvinfo : EIATTR_MAXREG_COUNT
	.align		4
        /*004c*/ 	.byte	0x03, 0x1b
        /*004e*/ 	.short	0x00ff


	//----- nvinfo : EIATTR_NUM_BARRIERS
	.align		4
        /*0050*/ 	.byte	0x02, 0x4c
        /*0052*/ 	.byte	0x01
	.zero		1


	//----- nvinfo : EIATTR_EXTERNS
	.align		4
        /*0054*/ 	.byte	0x04, 0x0f
        /*0056*/ 	.short	(.L_18 - .L_17)


	//   ....[0]....
	.align		4
.L_17:
        /*0058*/ 	.word	index@(vprintf)


	//----- nvinfo : EIATTR_MERCURY_ISA_VERSION
	.align		4
.L_18:
        /*005c*/ 	.byte	0x03, 0x5f
        /*005e*/ 	.short	0x0101


	//----- nvinfo : EIATTR_VRC_CTA_INIT_COUNT
	.align		4
        /*0060*/ 	.byte	0x02, 0x4a
	.zero		1
	.zero		1


	//----- nvinfo : EIATTR_SYSCALL_OFFSETS
	.align		4
        /*0064*/ 	.byte	0x04, 0x46
        /*0066*/ 	.short	(.L_20 - .L_19)


	//   ....[0]....
.L_19:
        /*0068*/ 	.word	0x000003a0


	//   ....[1]....
        /*006c*/ 	.word	0x00000470


	//   ....[2]....
        /*0070*/ 	.word	0x00000540


	//   ....[3]....
        /*0074*/ 	.word	0x00000610


	//   ....[4]....
        /*0078*/ 	.word	0x000006e0


	//   ....[5]....
        /*007c*/ 	.word	0x000007b0


	//   ....[6]....
        /*0080*/ 	.word	0x00000880


	//   ....[7]....
        /*0084*/ 	.word	0x00000950


	//----- nvinfo : EIATTR_EXIT_INSTR_OFFSETS
	.align		4
.L_20:
        /*0088*/ 	.byte	0x04, 0x1c
        /*008a*/ 	.short	(.L_22 - .L_21)


	//   ....[0]....
.L_21:
        /*008c*/ 	.word	0x00000ab0


	//----- nvinfo : EIATTR_CRS_STACK_SIZE
	.align		4
.L_22:
        /*0090*/ 	.byte	0x04, 0x1e
        /*0092*/ 	.short	(.L_24 - .L_23)
.L_23:
        /*0094*/ 	.word	0x00000000


	//----- nvinfo : EIATTR_CBANK_PARAM_SIZE
	.align		4
.L_24:
        /*0098*/ 	.byte	0x03, 0x19
        /*009a*/ 	.short	0x001c


	//----- nvinfo : EIATTR_PARAM_CBANK
	.align		4
        /*009c*/ 	.byte	0x04, 0x0a
        /*009e*/ 	.short	(.L_26 - .L_25)
	.align		4
.L_25:
        /*00a0*/ 	.word	index@(.nv.constant0._Z11tiled1DconvPiS_S_i)
        /*00a4*/ 	.short	0x0380
        /*00a6*/ 	.short	0x001c


	//----- nvinfo : EIATTR_SW_WAR
	.align		4
.L_26:
        /*00a8*/ 	.byte	0x04, 0x36
        /*00aa*/ 	.short	(.L_28 - .L_27)
.L_27:
        /*00ac*/ 	.word	0x00000008
.L_28:


//--------------------- .nv.callgraph             --------------------------
	.section	.nv.callgraph,"",@"SHT_CUDA_CALLGRAPH"
	.align	4
	.sectionentsize	8
	.align		4
        /*0000*/ 	.word	0x00000000
	.align		4
        /*0004*/ 	.word	0xffffffff
	.align		4
        /*0008*/ 	.word	index@(_Z11tiled1DconvPiS_S_i)
	.align		4
        /*000c*/ 	.word	index@(vprintf)
	.align		4
        /*0010*/ 	.word	0x00000000
	.align		4
        /*0014*/ 	.word	0xfffffffe
	.align		4
        /*0018*/ 	.word	0x00000000
	.align		4
        /*001c*/ 	.word	0xfffffffd
	.align		4
        /*0020*/ 	.word	0x00000000
	.align		4
        /*0024*/ 	.word	0xfffffffc


//--------------------- .nv.constant4             --------------------------
	.section	.nv.constant4,"a",@progbits
	.align	8
	.align		8
.nv.constant4:
        /*0000*/ 	.dword	vprintf
	.align		8
        /*0008*/ 	.dword	$str


//--------------------- .text._Z11tiled1DconvPiS_S_i --------------------------
	.section	.text._Z11tiled1DconvPiS_S_i,"ax",@progbits
	.align	128
        .global         _Z11tiled1DconvPiS_S_i
        .type           _Z11tiled1DconvPiS_S_i,@function
        .size           _Z11tiled1DconvPiS_S_i,(.L_x_17 - _Z11tiled1DconvPiS_S_i)
        .other          _Z11tiled1DconvPiS_S_i,@"STO_CUDA_ENTRY STV_DEFAULT"
_Z11tiled1DconvPiS_S_i:
.text._Z11tiled1DconvPiS_S_i:
[----:B------:R-:W0:Y:S01]  /*0000*/  LDC R1, c[0x0][0x37c] ;  /* 0x0000df00ff017b82 */ /* 0x000e220000000800 */
[----:B------:R-:W1:Y:S07]  /*0010*/  S2R R9, SR_TID.X ;  /* 0x0000000000097919 */ /* 0x000e6e0000002100 */
[----:B------:R-:W2:Y:S01]  /*0020*/  S2UR UR5, SR_CgaCtaId ;  /* 0x00000000000579c3 */ /* 0x000ea20000008800 */
[----:B------:R-:W3:Y:S01]  /*0030*/  LDCU UR6, c[0x0][0x2f8] ;  /* 0x00005f00ff0677ac */ /* 0x000ee20008000800 */
[----:B0-----:R-:W-:Y:S01]  /*0040*/  VIADD R1, R1, 0xfffffff8 ;  /* 0xfffffff801017836 */ /* 0x001fe20000000000 */
[----:B------:R-:W0:Y:S01]  /*0050*/  S2R R2, SR_CTAID.X ;  /* 0x0000000000027919 */ /* 0x000e220000002500 */
[----:B------:R-:W-:Y:S01]  /*0060*/  BSSY.RECONVERGENT B0, `(.L_x_0) ;  /* 0x0000017000007945 */ /* 0x000fe20003800200 */
[----:B------:R-:W4:Y:S01]  /*0070*/  LDCU UR7, c[0x0][0x2fc] ;  /* 0x00005f80ff0777ac */ /* 0x000f220008000800 */
[----:B------:R-:W5:Y:S01]  /*0080*/  LDCU UR8, c[0x0][0x360] ;  /* 0x00006c00ff0877ac */ /* 0x000f620008000800 */
[----:B------:R-:W-:Y:S01]  /*0090*/  UMOV UR4, 0x400 ;  /* 0x0000040000047882 */ /* 0x000fe20000000000 */
[----:B------:R-:W0:Y:S01]  /*00a0*/  LDCU.64 UR36, c[0x0][0x358] ;  /* 0x00006b00ff2477ac */ /* 0x000e220008000a00 */
[----:B---3--:R-:W-:-:S04]  /*00b0*/  IADD3 R18, P1, PT, R1, UR6, RZ ;  /* 0x0000000601127c10 */ /* 0x008fc8000ff3e0ff */
[----:B----4-:R-:W-:Y:S01]  /*00c0*/  IADD3.X R17, PT, PT, RZ, UR7, RZ, P1, !PT ;  /* 0x00000007ff117c10 */ /* 0x010fe20008ffe4ff */
[----:B--2---:R-:W-:Y:S01]  /*00d0*/  ULEA UR4, UR5, UR4, 0x18 ;  /* 0x0000000405047291 */ /* 0x004fe2000f8ec0ff */
[----:B-1----:R-:W-:-:S05]  /*00e0*/  ISETP.GE.U32.AND P0, PT, R9, 0x2, PT ;  /* 0x000000020900780c */ /* 0x002fca0003f06070 */
[----:B------:R-:W-:Y:S01]  /*00f0*/  LEA R19, R9, UR4, 0x2 ;  /* 0x0000000409137c11 */ /* 0x000fe2000f8e10ff */
[C-C-:B0-----:R-:W-:Y:S02]  /*0100*/  IMAD R0, R2.reuse, 0x4, R9.reuse ;  /* 0x0000000402007824 */ /* 0x141fe400078e0209 */
[----:B-----5:R-:W-:-:S05]  /*0110*/  IMAD R2, R2, UR8, R9 ;  /* 0x0000000802027c24 */ /* 0x020fca000f8e0209 */
[----:B------:R-:W-:Y:S05]  /*0120*/  @!P0 BRA `(.L_x_1) ;  /* 0x0000000000288947 */ /* 0x000fea0003800000 */
[----:B------:R-:W-:Y:S01]  /*0130*/  VIADD R3, R0, 0xfffffffc ;  /* 0xfffffffc00037836 */ /* 0x000fe20000000000 */
[----:B------:R-:W-:Y:S01]  /*0140*/  BSSY.RECONVERGENT B1, `(.L_x_2) ;  /* 0x0000007000017945 */ /* 0x000fe20003800200 */
[----:B------:R-:W-:-:S03]  /*0150*/  IMAD.MOV.U32 R4, RZ, RZ, RZ ;  /* 0x000000ffff047224 */ /* 0x000fc600078e00ff */
[----:B------:R-:W-:-:S13]  /*0160*/  ISETP.GE.AND P0, PT, R3, RZ, PT ;  /* 0x000000ff0300720c */ /* 0x000fda0003f06270 */
[----:B------:R-:W-:Y:S05]  /*0170*/  @!P0 BRA `(.L_x_3) ;  /* 0x00000000000c8947 */ /* 0x000fea0003800000 */
[----:B------:R-:W0:Y:S02]  /*0180*/  LDC.64 R4, c[0x0][0x380] ;  /* 0x0000e000ff047b82 */ /* 0x000e240000000a00 */
[----:B0-----:R-:W-:-:S06]  /*0190*/  IMAD.WIDE.U32 R4, R3, 0x4, R4 ;  /* 0x0000000403047825 */ /* 0x001fcc00078e0004 */
[----:B------:R0:W5:Y:S02]  /*01a0*/  LDG.E R4, desc[UR36][R4.64] ;  /* 0x0000002404047981 */ /* 0x000164000c1e1900 */
.L_x_3:
[----:B------:R-:W-:Y:S05]  /*01b0*/  BSYNC.RECONVERGENT B1 ;  /* 0x0000000000017941 */ /* 0x000fea0003800200 */
.L_x_2:
[----:B-----5:R1:W-:Y:S02]  /*01c0*/  STS [R19+-0x8], R4 ;  /* 0xfffff80413007388 */ /* 0x0203e40000000800 */
.L_x_1:
[----:B------:R-:W-:Y:S05]  /*01d0*/  BSYNC.RECONVERGENT B0 ;  /* 0x0000000000007941 */ /* 0x000fea0003800200 */
.L_x_0:
[----:B------:R-:W0:Y:S02]  /*01e0*/  LDC.64 R6, c[0x0][0x380] ;  /* 0x0000e000ff067b82 */ /* 0x000e240000000a00 */
[----:B01----:R-:W-:-:S06]  /*01f0*/  IMAD.WIDE R4, R2, 0x4, R6 ;  /* 0x0000000402047825 */ /* 0x003fcc00078e0206 */
[----:B------:R-:W2:Y:S01]  /*0200*/  LDG.E R4, desc[UR36][R4.64] ;  /* 0x0000002404047981 */ /* 0x000ea2000c1e1900 */
[----:B------:R-:W-:Y:S01]  /*0210*/  ISETP.GT.U32.AND P0, PT, R9, 0x1, PT ;  /* 0x000000010900780c */ /* 0x000fe20003f04070 */
[----:B------:R-:W-:Y:S02]  /*0220*/  BSSY.RECONVERGENT B0, `(.L_x_4) ;  /* 0x000000d000007945 */ /* 0x000fe40003800200 */
[----:B--2---:R0:W-:Y:S10]  /*0230*/  STS [R19+0x8], R4 ;  /* 0x0000080413007388 */ /* 0x0041f40000000800 */
[----:B------:R-:W-:Y:S05]  /*0240*/  @P0 BRA `(.L_x_5) ;  /* 0x0000000000280947 */ /* 0x000fea0003800000 */
[----:B------:R-:W1:Y:S01]  /*0250*/  LDCU UR5, c[0x0][0x398] ;  /* 0x00007300ff0577ac */ /* 0x000e620008000800 */
[----:B------:R-:W-:Y:S01]  /*0260*/  IADD3 R5, PT, PT, R0, 0x4, RZ ;  /* 0x0000000400057810 */ /* 0x000fe20007ffe0ff */
[----:B------:R-:W-:Y:S01]  /*0270*/  BSSY.RECONVERGENT B1, `(.L_x_6) ;  /* 0x0000006000017945 */ /* 0x000fe20003800200 */
[----:B0-----:R-:W-:Y:S02]  /*0280*/  IMAD.MOV.U32 R4, RZ, RZ, RZ ;  /* 0x000000ffff047224 */ /* 0x001fe400078e00ff */
[----:B-1----:R-:W-:-:S13]  /*0290*/  ISETP.GT.AND P0, PT, R5, UR5, PT ;  /* 0x0000000505007c0c */ /* 0x002fda000bf04270 */
[----:B------:R-:W-:Y:S05]  /*02a0*/  @P0 BRA `(.L_x_7) ;  /* 0x0000000000080947 */ /* 0x000fea0003800000 */
[----:B------:R-:W-:-:S06]  /*02b0*/  IMAD.WIDE.U32 R4, R5, 0x4, R6 ;  /* 0x0000000405047825 */ /* 0x000fcc00078e0006 */
[----:B------:R0:W5:Y:S02]  /*02c0*/  LDG.E R4, desc[UR36][R4.64] ;  /* 0x0000002404047981 */ /* 0x000164000c1e1900 */
.L_x_7:
[----:B------:R-:W-:Y:S05]  /*02d0*/  BSYNC.RECONVERGENT B1 ;  /* 0x0000000000017941 */ /* 0x000fea0003800200 */
.L_x_6:
[----:B-----5:R1:W-:Y:S02]  /*02e0*/  STS [R19+0x18], R4 ;  /* 0x0000180413007388 */ /* 0x0203e40000000800 */
.L_x_5:
[----:B------:R-:W-:Y:S05]  /*02f0*/  BSYNC.RECONVERGENT B0 ;  /* 0x0000000000007941 */ /* 0x000fea0003800200 */
.L_x_4:
[----:B------:R-:W2:Y:S01]  /*0300*/  LDS R3, [UR4] ;  /* 0x00000004ff037984 */ /* 0x000ea20008000800 */
[----:B------:R-:W-:Y:S01]  /*0310*/  MOV R16, 0x0 ;  /* 0x0000000000107802 */ /* 0x000fe20000000f00 */
[----:B------:R-:W0:Y:S01]  /*0320*/  LDCU.64 UR4, c[0x4][0x8] ;  /* 0x01000100ff0477ac */ /* 0x000e220008000a00 */
[----:B------:R-:W-:Y:S01]  /*0330*/  IMAD.MOV.U32 R6, RZ, RZ, R18 ;  /* 0x000000ffff067224 */ /* 0x000fe200078e0012 */
[----:B------:R-:W-:Y:S01]  /*0340*/  MOV R7, R17 ;  /* 0x0000001100077202 */ /* 0x000fe20000000f00 */
[----:B------:R3:W4:Y:S01]  /*0350*/  LDC.64 R8, c[0x4][R16] ;  /* 0x0100000010087b82 */ /* 0x0007220000000a00 */
[----:B01----:R-:W-:Y:S01]  /*0360*/  IMAD.U32 R4, RZ, RZ, UR4 ;  /* 0x00000004ff047e24 */ /* 0x003fe2000f8e00ff */
[----:B------:R-:W-:Y:S01]  /*0370*/  MOV R5, UR5 ;  /* 0x0000000500057c02 */ /* 0x000fe20008000f00 */
[----:B--2---:R3:W-:Y:S06]  /*0380*/  STL.64 [R1], R2 ;  /* 0x0000000201007387 */ /* 0x0047ec0000100a00 */
[----:B------:R-:W-:-:S07]  /*0390*/  LEPC R20, `(.L_x_8) ;  /* 0x000000001014794e */ /* 0x000fce0000000000 */
[----:B---34-:R-:W-:Y:S05]  /*03a0*/  CALL.ABS.NOINC R8 ;  /* 0x0000000008007343 */ /* 0x018fea0003c00000 */
.L_x_8:
[----:B------:R-:W0:Y:S01]  /*03b0*/  S2UR UR5, SR_CgaCtaId ;  /* 0x00000000000579c3 */ /* 0x000e220000008800 */
[----:B------:R-:W-:Y:S01]  /*03c0*/  UMOV UR4, 0x400 ;  /* 0x0000040000047882 */ /* 0x000fe20000000000 */
[----:B------:R-:W-:Y:S01]  /*03d0*/  IMAD.MOV.U32 R6, RZ, RZ, R18 ;  /* 0x000000ffff067224 */ /* 0x000fe200078e0012 */
[----:B------:R-:W-:-:S05]  /*03e0*/  MOV R7, R17 ;  /* 0x0000001100077202 */ /* 0x000fca0000000f00 */
[----:B------:R1:W2:Y:S01]  /*03f0*/  LDC.64 R8, c[0x4][R16] ;  /* 0x0100000010087b82 */ /* 0x0002a20000000a00 */
[----:B0-----:R-:W-:-:S09]  /*0400*/  ULEA UR4, UR5, UR4, 0x18 ;  /* 0x0000000405047291 */ /* 0x001fd2000f8ec0ff */
[----:B------:R-:W0:Y:S02]  /*0410*/  LDS R3, [UR4+0x4] ;  /* 0x00000404ff037984 */ /* 0x000e240008000800 */
[----:B------:R-:W3:Y:S02]  /*0420*/  LDCU.64 UR4, c[0x4][0x8] ;  /* 0x01000100ff0477ac */ /* 0x000ee40008000a00 */
[----:B---3--:R-:W-:Y:S01]  /*0430*/  IMAD.U32 R4, RZ, RZ, UR4 ;  /* 0x00000004ff047e24 */ /* 0x008fe2000f8e00ff */
[----:B------:R-:W-:Y:S01]  /*0440*/  MOV R5, UR5 ;  /* 0x0000000500057c02 */ /* 0x000fe20008000f00 */
[----:B0-2---:R1:W-:Y:S06]  /*0450*/  STL.64 [R1], R2 ;  /* 0x0000000201007387 */ /* 0x0053ec0000100a00 */
[----:B------:R-:W-:-:S07]  /*0460*/  LEPC R20, `(.L_x_9) ;  /* 0x000000001014794e */ /* 0x000fce0000000000 */
[----:B-1----:R-:W-:Y:S05]  /*0470*/  CALL.ABS.NOINC R8 ;  /* 0x0000000008007343 */ /* 0x002fea0003c00000 */
.L_x_9:
        /* <DEDUP_REMOVED lines=13> */
.L_x_10:
        /* <DEDUP_REMOVED lines=13> */
.L_x_11:
        /* <DEDUP_REMOVED lines=13> */
.L_x_12:
        /* <DEDUP_REMOVED lines=13> */
.L_x_13:
        /* <DEDUP_REMOVED lines=13> */
.L_x_14:
        /* <DEDUP_REMOVED lines=13> */
.L_x_15:
[----:B------:R-:W-:Y:S05]  /*0960*/  WARPSYNC.ALL ;  /* 0x0000000000007948 */ /* 0x000fea0003800000 */
[----:B------:R-:W0:Y:S08]  /*0970*/  LDC.64 R6, c[0x0][0x388] ;  /* 0x0000e200ff067b82 */ /* 0x000e300000000a00 */
[----:B------:R-:W-:Y:S08]  /*0980*/  BAR.SYNC.DEFER_BLOCKING 0x0 ;  /* 0x0000000000007b1d */ /* 0x000ff00000010000 */
[----:B------:R-:W1:Y:S01]  /*0990*/  LDC.64 R4, c[0x0][0x390] ;  /* 0x0000e400ff047b82 */ /* 0x000e620000000a00 */
[----:B0-----:R-:W2:Y:S04]  /*09a0*/  LDG.E R3, desc[UR36][R6.64] ;  /* 0x0000002406037981 */ /* 0x001ea8000c1e1900 */
[----:B------:R-:W3:Y:S04]  /*09b0*/  LDG.E R8, desc[UR36][R6.64+0x4] ;  /* 0x0000042406087981 */ /* 0x000ee8000c1e1900 */
[----:B------:R-:W4:Y:S04]  /*09c0*/  LDG.E R10, desc[UR36][R6.64+0x8] ;  /* 0x00000824060a7981 */ /* 0x000f28000c1e1900 */
[----:B------:R-:W5:Y:S04]  /*09d0*/  LDG.E R12, desc[UR36][R6.64+0xc] ;  /* 0x00000c24060c7981 */ /* 0x000f68000c1e1900 */
[----:B------:R-:W5:Y:S01]  /*09e0*/  LDG.E R14, desc[UR36][R6.64+0x10] ;  /* 0x00001024060e7981 */ /* 0x000f62000c1e1900 */
[----:B-1----:R-:W-:-:S03]  /*09f0*/  IMAD.WIDE R4, R2, 0x4, R4 ;  /* 0x0000000402047825 */ /* 0x002fc600078e0204 */
[----:B------:R-:W2:Y:S04]  /*0a00*/  LDS R0, [R19] ;  /* 0x0000000013007984 */ /* 0x000ea80000000800 */
[----:B------:R-:W3:Y:S04]  /*0a10*/  LDS R9, [R19+0x4] ;  /* 0x0000040013097984 */ /* 0x000ee80000000800 */
[----:B------:R-:W4:Y:S04]  /*0a20*/  LDS R11, [R19+0x8] ;  /* 0x00000800130b7984 */ /* 0x000f280000000800 */
[----:B------:R-:W5:Y:S04]  /*0a30*/  LDS R13, [R19+0xc] ;  /* 0x00000c00130d7984 */ /* 0x000f680000000800 */
[----:B------:R-:W0:Y:S01]  /*0a40*/  LDS R15, [R19+0x10] ;  /* 0x00001000130f7984 */ /* 0x000e220000000800 */
[----:B--2---:R-:W-:-:S04]  /*0a50*/  IMAD R0, R0, R3, RZ ;  /* 0x0000000300007224 */ /* 0x004fc800078e02ff */
[----:B---3--:R-:W-:-:S04]  /*0a60*/  IMAD R0, R9, R8, R0 ;  /* 0x0000000809007224 */ /* 0x008fc800078e0200 */
[----:B----4-:R-:W-:-:S04]  /*0a70*/  IMAD R0, R11, R10, R0 ;  /* 0x0000000a0b007224 */ /* 0x010fc800078e0200 */
[----:B-----5:R-:W-:-:S04]  /*0a80*/  IMAD R0, R13, R12, R0 ;  /* 0x0000000c0d007224 */ /* 0x020fc800078e0200 */
[----:B0-----:R-:W-:-:S05]  /*0a90*/  IMAD R15, R15, R14, R0 ;  /* 0x0000000e0f0f7224 */ /* 0x001fca00078e0200 */
[----:B------:R-:W-:Y:S01]  /*0aa0*/  STG.E desc[UR36][R4.64], R15 ;  /* 0x0000000f04007986 */ /* 0x000fe2000c101924 */
[----:B------:R-:W-:Y:S05]  /*0ab0*/  EXIT ;  /* 0x000000000000794d */ /* 0x000fea0003800000 */
.L_x_16:
[----:B------:R-:W-:-:S00]  /*0ac0*/  BRA `(.L_x_16) ;  /* 0xfffffffc00fc7947 */ /* 0x000fc0000383ffff */
[----:B------:R-:W-:-:S00]  /*0ad0*/  NOP ;  /* 0x0000000000007918 */ /* 0x000fc00000000000 */
        /* <DEDUP_REMOVED lines=10> */
.L_x_17:


//--------------------- .nv.global.init           --------------------------
	.section	.nv.global.init,"aw",@progbits
.nv.global.init:
	.type		$str,@object
	.size		$str,(.L_0 - $str)
$str:
        /*0000*/ 	.byte	0x25, 0x64, 0x20, 0x2d, 0x20, 0x25, 0x64, 0x0a, 0x00
.L_0:


//--------------------- .nv.shared._Z11tiled1DconvPiS_S_i --------------------------
	.section	.nv.shared._Z11tiled1DconvPiS_S_i,"aw",@nobits
	.sectionflags	@""
	.align	4
.nv.shared._Z11tiled1DconvPiS_S_i:
	.zero		1056


//--------------------- .nv.shared.reserved.0     --------------------------
	.section	.nv.shared.reserved.0,"aw",@nobits
	.weak		__nv_reservedSMEM_offset_0_alias
	.size		__nv_reservedSMEM_offset_0_alias, 0, 64
	.other		__nv_reservedSMEM_offset_0_alias,@"STO_CUDA_RESERVED_SHARED STV_DEFAULT"
__nv_reservedSMEM_offset_0_alias:
	.zero		0
	.zero		64


//--------------------- .nv.constant0._Z11tiled1DconvPiS_S_i --------------------------
	.section	.nv.constant0._Z11tiled1DconvPiS_S_i,"a",@progbits
	.sectionflags	@""
	.align	4
.nv.constant0._Z11tiled1DconvPiS_S_i:
	.zero		924


//--------------------- SYMBOLS --------------------------

	.type		.nv.reservedSmem.offset0,@object
	.size		.nv.reservedSmem.offset0,0x4
	.type		.nv.reservedSmem.cap,@object
	.size		.nv.reservedSmem.cap,0x4
	.type		vprintf,@function
